//
// Generated by NVIDIA NVVM Compiler
//
// Compiler Build ID: CL-36424714
// Cuda compilation tools, release 13.0, V13.0.88
// Based on NVVM 20.0.0
//

.version 9.0
.target sm_100
.address_size 64

	// .globl	matrixMul
// _ZZ9matrixMulE2As has been demoted
// _ZZ9matrixMulE2Bs has been demoted

.visible .entry matrixMul(
	.param .u64 .ptr .align 1 matrixMul_param_0,
	.param .u64 .ptr .align 1 matrixMul_param_1,
	.param .u64 .ptr .align 1 matrixMul_param_2,
	.param .u64 matrixMul_param_3,
	.param .u64 matrixMul_param_4
)
{
	.reg .pred 	%p<3>;
	.reg .b32 	%r<73>;
	.reg .b64 	%rd<40>;
	// demoted variable
	.shared .align 4 .b8 _ZZ9matrixMulE2As[1024];
	// demoted variable
	.shared .align 4 .b8 _ZZ9matrixMulE2Bs[1024];
	ld.param.u64 	%rd19, [matrixMul_param_3];
	ld.param.u64 	%rd20, [matrixMul_param_4];
	mov.u32 	%r6, %ctaid.x;
	mov.u32 	%r7, %ctaid.y;
	cvt.u64.u32 	%rd1, %r7;
	mov.u32 	%r8, %tid.x;
	cvt.u64.u32 	%rd2, %r8;
	mov.u32 	%r9, %tid.y;
	cvt.u64.u32 	%rd3, %r9;
	mul.lo.s64 	%rd21, %rd19, %rd1;
	shl.b64 	%rd39, %rd21, 4;
	add.s64 	%rd22, %rd19, -1;
	add.s64 	%rd5, %rd22, %rd39;
	setp.lt.u64 	%p1, %rd5, %rd22;
	mul.wide.u32 	%rd6, %r6, 16;
	shl.b64 	%rd7, %rd20, 4;
	mov.b32 	%r72, 0;
	@%p1 bra 	$L__BB0_3;
	ld.param.u64 	%rd37, [matrixMul_param_2];
	ld.param.u64 	%rd36, [matrixMul_param_1];
	cvt.u32.u64 	%r11, %rd3;
	mad.lo.s64 	%rd8, %rd19, %rd3, %rd2;
	shl.b32 	%r12, %r11, 6;
	mov.u32 	%r13, _ZZ9matrixMulE2As;
	add.s32 	%r1, %r13, %r12;
	mad.lo.s64 	%rd9, %rd20, %rd3, %rd2;
	cvta.to.global.u64 	%rd10, %rd36;
	cvta.to.global.u64 	%rd11, %rd37;
	mov.b32 	%r72, 0;
	cvt.u32.u64 	%r15, %rd2;
	shl.b32 	%r16, %r15, 2;
	add.s32 	%r17, %r1, %r16;
	mov.u32 	%r21, _ZZ9matrixMulE2Bs;
	add.s32 	%r22, %r21, %r16;
	mov.u64 	%rd38, %rd6;
$L__BB0_2:
	add.s64 	%rd23, %rd8, %rd39;
	shl.b64 	%rd24, %rd23, 2;
	add.s64 	%rd25, %rd10, %rd24;
	ld.global.u32 	%r14, [%rd25];
	st.shared.u32 	[%r17], %r14;
	add.s64 	%rd26, %rd9, %rd38;
	shl.b64 	%rd27, %rd26, 2;
	add.s64 	%rd28, %rd11, %rd27;
	ld.global.u32 	%r18, [%rd28];
	add.s32 	%r23, %r22, %r12;
	st.shared.u32 	[%r23], %r18;
	bar.sync 	0;
	ld.shared.u32 	%r24, [%r1];
	ld.shared.u32 	%r25, [%r22];
	mad.lo.s32 	%r26, %r25, %r24, %r72;
	ld.shared.u32 	%r27, [%r1+4];
	ld.shared.u32 	%r28, [%r22+64];
	mad.lo.s32 	%r29, %r28, %r27, %r26;
	ld.shared.u32 	%r30, [%r1+8];
	ld.shared.u32 	%r31, [%r22+128];
	mad.lo.s32 	%r32, %r31, %r30, %r29;
	ld.shared.u32 	%r33, [%r1+12];
	ld.shared.u32 	%r34, [%r22+192];
	mad.lo.s32 	%r35, %r34, %r33, %r32;
	ld.shared.u32 	%r36, [%r1+16];
	ld.shared.u32 	%r37, [%r22+256];
	mad.lo.s32 	%r38, %r37, %r36, %r35;
	ld.shared.u32 	%r39, [%r1+20];
	ld.shared.u32 	%r40, [%r22+320];
	mad.lo.s32 	%r41, %r40, %r39, %r38;
	ld.shared.u32 	%r42, [%r1+24];
	ld.shared.u32 	%r43, [%r22+384];
	mad.lo.s32 	%r44, %r43, %r42, %r41;
	ld.shared.u32 	%r45, [%r1+28];
	ld.shared.u32 	%r46, [%r22+448];
	mad.lo.s32 	%r47, %r46, %r45, %r44;
	ld.shared.u32 	%r48, [%r1+32];
	ld.shared.u32 	%r49, [%r22+512];
	mad.lo.s32 	%r50, %r49, %r48, %r47;
	ld.shared.u32 	%r51, [%r1+36];
	ld.shared.u32 	%r52, [%r22+576];
	mad.lo.s32 	%r53, %r52, %r51, %r50;
	ld.shared.u32 	%r54, [%r1+40];
	ld.shared.u32 	%r55, [%r22+640];
	mad.lo.s32 	%r56, %r55, %r54, %r53;
	ld.shared.u32 	%r57, [%r1+44];
	ld.shared.u32 	%r58, [%r22+704];
	mad.lo.s32 	%r59, %r58, %r57, %r56;
	ld.shared.u32 	%r60, [%r1+48];
	ld.shared.u32 	%r61, [%r22+768];
	mad.lo.s32 	%r62, %r61, %r60, %r59;
	ld.shared.u32 	%r63, [%r1+52];
	ld.shared.u32 	%r64, [%r22+832];
	mad.lo.s32 	%r65, %r64, %r63, %r62;
	ld.shared.u32 	%r66, [%r1+56];
	ld.shared.u32 	%r67, [%r22+896];
	mad.lo.s32 	%r68, %r67, %r66, %r65;
	ld.shared.u32 	%r69, [%r1+60];
	ld.shared.u32 	%r70, [%r22+960];
	mad.lo.s32 	%r72, %r70, %r69, %r68;
	bar.sync 	0;
	add.s64 	%rd39, %rd39, 16;
	add.s64 	%rd38, %rd38, %rd7;
	setp.le.u64 	%p2, %rd39, %rd5;
	@%p2 bra 	$L__BB0_2;
$L__BB0_3:
	ld.param.u64 	%rd35, [matrixMul_param_0];
	cvta.to.global.u64 	%rd29, %rd35;
	add.s64 	%rd30, %rd6, %rd2;
	mad.lo.s64 	%rd31, %rd20, %rd3, %rd30;
	mad.lo.s64 	%rd32, %rd7, %rd1, %rd31;
	shl.b64 	%rd33, %rd32, 2;
	add.s64 	%rd34, %rd29, %rd33;
	st.global.u32 	[%rd34], %r72;
	ret;

}


// ===== COMPILED SASS (sm_100) =====

	.target	sm_100

	.elftype	@"ET_EXEC"


//--------------------- .note.nv.tkinfo           --------------------------
	.section	.note.nv.tkinfo,"",@"SHT_NOTE"
	.sectionflags	@"SHF_NOTE_NV_TKINFO"
	.tkinfo
        /*0018*/ 	.word	0x00000002
        /*0030*/ 	.string	""
        /*0030*/ 	.string	"ptxas"
        /*0030*/ 	.string	"Cuda compilation tools, release 13.0, V13.0.88"
        /*0030*/ 	.string	"Build cuda_13.0.r13.0/compiler.36424714_0"
        /*0030*/ 	.string	"-arch sm_100 -m 64 "



//--------------------- .note.nv.cuinfo           --------------------------
	.section	.note.nv.cuinfo,"",@"SHT_NOTE"
	.sectionflags	@"SHF_NOTE_NV_CUINFO"
        /*0018*/ 	.short	0x0002
        /*001a*/ 	.short	0x0064
        /*001c*/ 	.short	0x0082
	.zero		2


//--------------------- .nv.info                  --------------------------
	.section	.nv.info,"",@"SHT_CUDA_INFO"
	.align	4


	//----- nvinfo : EIATTR_REGCOUNT
	.align		4
        /*0000*/ 	.byte	0x04, 0x2f
        /*0002*/ 	.short	(.L_1 - .L_0)
	.align		4
.L_0:
        /*0004*/ 	.word	index@(matrixMul)
        /*0008*/ 	.word	0x00000020


	//----- nvinfo : EIATTR_FRAME_SIZE
	.align		4
.L_1:
        /*000c*/ 	.byte	0x04, 0x11
        /*000e*/ 	.short	(.L_3 - .L_2)
	.align		4
.L_2:
        /*0010*/ 	.word	index@(matrixMul)
        /*0014*/ 	.word	0x00000000


	//----- nvinfo : EIATTR_MIN_STACK_SIZE
	.align		4
.L_3:
        /*0018*/ 	.byte	0x04, 0x12
        /*001a*/ 	.short	(.L_5 - .L_4)
	.align		4
.L_4:
        /*001c*/ 	.word	index@(matrixMul)
        /*0020*/ 	.word	0x00000000
.L_5:


//--------------------- .nv.compat                --------------------------
	.section	.nv.compat,"",@"SHT_CUDA_COMPAT_INFO"
	.align	4
        /*0000*/ 	.byte	0x02, 0x09, 0x00, 0x00, 0x02, 0x02, 0x01, 0x00, 0x02, 0x05, 0x05, 0x00, 0x03, 0x07, 0x01, 0x01
        /*0010*/ 	.byte	0x02, 0x03, 0x00, 0x00, 0x02, 0x06, 0x01, 0x00, 0x04, 0x0b, 0x08, 0x00, 0x09, 0x00, 0x00, 0x00
        /*0020*/ 	.byte	0x00, 0x00, 0x00, 0x00


//--------------------- .nv.info.matrixMul        --------------------------
	.section	.nv.info.matrixMul,"",@"SHT_CUDA_INFO"
	.sectionflags	@""
	.align	4


	//----- nvinfo : EIATTR_CUDA_API_VERSION
	.align		4
        /*0000*/ 	.byte	0x04, 0x37
        /*0002*/ 	.short	(.L_7 - .L_6)
.L_6:
        /*0004*/ 	.word	0x00000082


	//----- nvinfo : EIATTR_KPARAM_INFO
	.align		4
.L_7:
        /*0008*/ 	.byte	0x04, 0x17
        /*000a*/ 	.short	(.L_9 - .L_8)
.L_8:
        /*000c*/ 	.word	0x00000000
        /*0010*/ 	.short	0x0004
        /*0012*/ 	.short	0x0020
        /*0014*/ 	.byte	0x00, 0xf0, 0x21, 0x00


	//----- nvinfo : EIATTR_KPARAM_INFO
	.align		4
.L_9:
        /*0018*/ 	.byte	0x04, 0x17
        /*001a*/ 	.short	(.L_11 - .L_10)
.L_10:
        /*001c*/ 	.word	0x00000000
        /*0020*/ 	.short	0x0003
        /*0022*/ 	.short	0x0018
        /*0024*/ 	.byte	0x00, 0xf0, 0x21, 0x00


	//----- nvinfo : EIATTR_KPARAM_INFO
	.align		4
.L_11:
        /*0028*/ 	.byte	0x04, 0x17
        /*002a*/ 	.short	(.L_13 - .L_12)
.L_12:
        /*002c*/ 	.word	0x00000000
        /*0030*/ 	.short	0x0002
        /*0032*/ 	.short	0x0010
        /*0034*/ 	.byte	0x00, 0xf5, 0x21, 0x00


	//----- nvinfo : EIATTR_KPARAM_INFO
	.align		4
.L_13:
        /*0038*/ 	.byte	0x04, 0x17
        /*003a*/ 	.short	(.L_15 - .L_14)
.L_14:
        /*003c*/ 	.word	0x00000000
        /*0040*/ 	.short	0x0001
        /*0042*/ 	.short	0x0008
        /*0044*/ 	.byte	0x00, 0xf5, 0x21, 0x00


	//----- nvinfo : EIATTR_KPARAM_INFO
	.align		4
.L_15:
        /*0048*/ 	.byte	0x04, 0x17
        /*004a*/ 	.short	(.L_17 - .L_16)
.L_16:
        /*004c*/ 	.word	0x00000000
        /*0050*/ 	.short	0x0000
        /*0052*/ 	.short	0x0000
        /*0054*/ 	.byte	0x00, 0xf5, 0x21, 0x00


	//----- nvinfo : EIATTR_SPARSE_MMA_MASK
	.align		4
.L_17:
        /*0058*/ 	.byte	0x03, 0x50
        /*005a*/ 	.short	0x0000


	//----- nvinfo : EIATTR_MAXREG_COUNT
	.align		4
        /*005c*/ 	.byte	0x03, 0x1b
        /*005e*/ 	.short	0x00ff


	//----- nvinfo : EIATTR_NUM_BARRIERS
	.align		4
        /*0060*/ 	.byte	0x02, 0x4c
        /*0062*/ 	.byte	0x01
	.zero		1


	//----- nvinfo : EIATTR_MERCURY_ISA_VERSION
	.align		4
        /*0064*/ 	.byte	0x03, 0x5f
        /*0066*/ 	.short	0x0101


	//----- nvinfo : EIATTR_VRC_CTA_INIT_COUNT
	.align		4
        /*0068*/ 	.byte	0x02, 0x4a
	.zero		1
	.zero		1


	//----- nvinfo : EIATTR_EXIT_INSTR_OFFSETS
	.align		4
        /*006c*/ 	.byte	0x04, 0x1c
        /*006e*/ 	.short	(.L_19 - .L_18)


	//   ....[0]....
.L_18:
        /*0070*/ 	.word	0x00000750


	//----- nvinfo : EIATTR_CBANK_PARAM_SIZE
	.align		4
.L_19:
        /*0074*/ 	.byte	0x03, 0x19
        /*0076*/ 	.short	0x0028


	//----- nvinfo : EIATTR_PARAM_CBANK
	.align		4
        /*0078*/ 	.byte	0x04, 0x0a
        /*007a*/ 	.short	(.L_21 - .L_20)
	.align		4
.L_20:
        /*007c*/ 	.word	index@(.nv.constant0.matrixMul)
        /*0080*/ 	.short	0x0380
        /*0082*/ 	.short	0x0028


	//----- nvinfo : EIATTR_SW_WAR
	.align		4
.L_21:
        /*0084*/ 	.byte	0x04, 0x36
        /*0086*/ 	.short	(.L_23 - .L_22)
.L_22:
        /*0088*/ 	.word	0x00000008
.L_23:


//--------------------- .nv.callgraph             --------------------------
	.section	.nv.callgraph,"",@"SHT_CUDA_CALLGRAPH"
	.align	4
	.sectionentsize	8
	.align		4
        /*0000*/ 	.word	0x00000000
	.align		4
        /*0004*/ 	.word	0xffffffff
	.align		4
        /*0008*/ 	.word	0x00000000
	.align		4
        /*000c*/ 	.word	0xfffffffe
	.align		4
        /*0010*/ 	.word	0x00000000
	.align		4
        /*0014*/ 	.word	0xfffffffd
	.align		4
        /*0018*/ 	.word	0x00000000
	.align		4
        /*001c*/ 	.word	0xfffffffc


//--------------------- .text.matrixMul           --------------------------
	.section	.text.matrixMul,"ax",@progbits
	.align	128
        .global         matrixMul
        .type           matrixMul,@function
        .size           matrixMul,(.L_x_3 - matrixMul)
        .other          matrixMul,@"STO_CUDA_ENTRY STV_DEFAULT"
matrixMul:
.text.matrixMul:
[----:B------:R-:W-:Y:S08]  /*0000*/  LDC R1, c[0x0][0x37c] ;  /* 0x0000df00ff017b82 */ /* 0x000ff00000000800 */
[----:B------:R-:W0:Y:S01]  /*0010*/  S2UR UR14, SR_CTAID.Y ;  /* 0x00000000000e79c3 */ /* 0x000e220000002600 */
[----:B------:R-:W1:Y:S01]  /*0020*/  LDCU.64 UR18, c[0x0][0x398] ;  /* 0x00007300ff1277ac */ /* 0x000e620008000a00 */
[----:B------:R-:W2:Y:S01]  /*0030*/  S2R R24, SR_TID.X ;  /* 0x0000000000187919 */ /* 0x000ea20000002100 */
[----:B------:R-:W-:Y:S01]  /*0040*/  HFMA2 R29, -RZ, RZ, 0, 0 ;  /* 0x00000000ff1d7431 */ /* 0x000fe200000001ff */
[----:B------:R-:W3:Y:S01]  /*0050*/  LDCU.64 UR12, c[0x0][0x358] ;  /* 0x00006b00ff0c77ac */ /* 0x000ee20008000a00 */
[----:B------:R-:W4:Y:S03]  /*0060*/  S2R R4, SR_TID.Y ;  /* 0x0000000000047919 */ /* 0x000f260000002200 */
[----:B------:R-:W5:Y:S08]  /*0070*/  LDC.64 R6, c[0x0][0x3a0] ;  /* 0x0000e800ff067b82 */ /* 0x000f700000000a00 */
[----:B------:R-:W3:Y:S01]  /*0080*/  S2UR UR6, SR_CTAID.X ;  /* 0x00000000000679c3 */ /* 0x000ee20000002500 */
[----:B-1----:R-:W-:-:S02]  /*0090*/  UIADD3 UR9, UP0, UPT, UR18, -0x1, URZ ;  /* 0xffffffff12097890 */ /* 0x002fc4000ff1e0ff */
[----:B0-----:R-:W-:-:S04]  /*00a0*/  UIMAD.WIDE.U32 UR4, UR14, UR18, URZ ;  /* 0x000000120e0472a5 */ /* 0x001fc8000f8e00ff */
[----:B------:R-:W-:Y:S02]  /*00b0*/  UIMAD UR8, UR14, UR19, UR5 ;  /* 0x000000130e0872a4 */ /* 0x000fe4000f8e0205 */
[----:B------:R-:W-:Y:S02]  /*00c0*/  USHF.L.U32 UR7, UR4, 0x4, URZ ;  /* 0x0000000404077899 */ /* 0x000fe400080006ff */
[----:B------:R-:W-:Y:S01]  /*00d0*/  UIADD3.X UR5, UPT, UPT, UR19, -0x1, URZ, UP0, !UPT ;  /* 0xffffffff13057890 */ /* 0x000fe200087fe4ff */
[C---:B-----5:R-:W-:Y:S01]  /*00e0*/  SHF.L.U64.HI R2, R6.reuse, 0x4, R7 ;  /* 0x0000000406027819 */ /* 0x060fe20000010207 */
[----:B------:R-:W-:Y:S01]  /*00f0*/  USHF.L.U64.HI UR8, UR4, 0x4, UR8 ;  /* 0x0000000404087899 */ /* 0x000fe20008010208 */
[----:B------:R-:W-:Y:S01]  /*0100*/  SHF.L.U32 R5, R6, 0x4, RZ ;  /* 0x0000000406057819 */ /* 0x000fe200000006ff */
[----:B------:R-:W-:-:S04]  /*0110*/  UIADD3 UR15, UP0, UPT, UR9, UR7, URZ ;  /* 0x00000007090f7290 */ /* 0x000fc8000ff1e0ff */
[----:B------:R-:W-:Y:S02]  /*0120*/  UIADD3.X UR16, UPT, UPT, UR5, UR8, URZ, UP0, !UPT ;  /* 0x0000000805107290 */ /* 0x000fe400087fe4ff */
[----:B------:R-:W-:Y:S02]  /*0130*/  UISETP.GE.U32.AND UP0, UPT, UR15, UR9, UPT ;  /* 0x000000090f00728c */ /* 0x000fe4000bf06070 */
[----:B---3--:R-:W-:Y:S02]  /*0140*/  UIMAD.WIDE.U32 UR10, UR6, 0x10, URZ ;  /* 0x00000010060a78a5 */ /* 0x008fe4000f8e00ff */
[----:B------:R-:W-:-:S09]  /*0150*/  UISETP.GE.U32.AND.EX UP0, UPT, UR16, UR5, UPT, UP0 ;  /* 0x000000051000728c */ /* 0x000fd2000bf06100 */
[----:B--2-4-:R-:W-:Y:S05]  /*0160*/  BRA.U !UP0, `(.L_x_0) ;  /* 0x0000000508487547 */ /* 0x014fea000b800000 */
[----:B------:R-:W0:Y:S01]  /*0170*/  S2UR UR5, SR_CgaCtaId ;  /* 0x00000000000579c3 */ /* 0x000e220000008800 */
[----:B------:R-:W-:Y:S01]  /*0180*/  UMOV UR4, 0x400 ;  /* 0x0000040000047882 */ /* 0x000fe20000000000 */
[----:B------:R-:W-:Y:S01]  /*0190*/  IMAD.MOV.U32 R25, RZ, RZ, RZ ;  /* 0x000000ffff197224 */ /* 0x000fe200078e00ff */
[----:B------:R-:W-:Y:S01]  /*01a0*/  MOV R8, UR10 ;  /* 0x0000000a00087c02 */ /* 0x000fe20008000f00 */
[----:B------:R-:W-:Y:S01]  /*01b0*/  IMAD.U32 R10, RZ, RZ, UR10 ;  /* 0x0000000aff0a7e24 */ /* 0x000fe2000f8e00ff */
[----:B------:R-:W-:Y:S01]  /*01c0*/  MOV R11, UR11 ;  /* 0x0000000b000b7c02 */ /* 0x000fe20008000f00 */
[C-C-:B------:R-:W-:Y:S01]  /*01d0*/  IMAD.WIDE.U32 R26, R4.reuse, UR18, R24.reuse ;  /* 0x00000012041a7c25 */ /* 0x140fe2000f8e0018 */
[----:B------:R-:W-:Y:S01]  /*01e0*/  MOV R0, R8 ;  /* 0x0000000800007202 */ /* 0x000fe20000000f00 */
[----:B------:R-:W1:Y:S01]  /*01f0*/  LDCU.64 UR20, c[0x0][0x390] ;  /* 0x00007200ff1477ac */ /* 0x000e620008000a00 */
[----:B------:R-:W-:Y:S01]  /*0200*/  MOV R3, R11 ;  /* 0x0000000b00037202 */ /* 0x000fe20000000f00 */
[----:B------:R-:W-:Y:S01]  /*0210*/  IMAD.WIDE.U32 R22, R4, R6, R24 ;  /* 0x0000000604167225 */ /* 0x000fe200078e0018 */
[----:B------:R-:W-:-:S02]  /*0220*/  MOV R29, RZ ;  /* 0x000000ff001d7202 */ /* 0x000fc40000000f00 */
[----:B------:R-:W-:Y:S01]  /*0230*/  MOV R9, UR11 ;  /* 0x0000000b00097c02 */ /* 0x000fe20008000f00 */
[C---:B------:R-:W-:Y:S01]  /*0240*/  IMAD R17, R4.reuse, UR19, R27 ;  /* 0x0000001304117c24 */ /* 0x040fe2000f8e021b */
[----:B------:R-:W2:Y:S01]  /*0250*/  LDCU.64 UR10, c[0x0][0x388] ;  /* 0x00007100ff0a77ac */ /* 0x000ea20008000a00 */
[----:B------:R-:W-:Y:S01]  /*0260*/  IMAD R18, R4, R7, R23 ;  /* 0x0000000704127224 */ /* 0x000fe200078e0217 */
[----:B0-----:R-:W-:Y:S02]  /*0270*/  ULEA UR9, UR5, UR4, 0x18 ;  /* 0x0000000405097291 */ /* 0x001fe4000f8ec0ff */
[----:B------:R-:W-:-:S04]  /*0280*/  UIADD3 UR4, UPT, UPT, UR4, 0x400, URZ ;  /* 0x0000040004047890 */ /* 0x000fc8000fffe0ff */
[----:B------:R-:W-:Y:S01]  /*0290*/  ULEA UR4, UR5, UR4, 0x18 ;  /* 0x0000000405047291 */ /* 0x000fe2000f8ec0ff */
[----:B------:R-:W-:Y:S02]  /*02a0*/  LEA R16, R4, UR9, 0x6 ;  /* 0x0000000904107c11 */ /* 0x000fe4000f8e30ff */
[----:B------:R-:W-:Y:S02]  /*02b0*/  UMOV UR5, UR8 ;  /* 0x0000000800057c82 */ /* 0x000fe40008000000 */
[C---:B------:R-:W-:Y:S02]  /*02c0*/  LEA R19, R24.reuse, R16, 0x2 ;  /* 0x0000001018137211 */ /* 0x040fe400078e10ff */
[----:B------:R-:W-:Y:S01]  /*02d0*/  LEA R21, R24, UR4, 0x2 ;  /* 0x0000000418157c11 */ /* 0x000fe2000f8e10ff */
[----:B-12---:R-:W-:-:S06]  /*02e0*/  UMOV UR4, UR7 ;  /* 0x0000000700047c82 */ /* 0x006fcc0008000000 */
.L_x_1:
[----:B------:R-:W-:Y:S02]  /*02f0*/  IADD3 R11, P1, PT, R26, UR4, RZ ;  /* 0x000000041a0b7c10 */ /* 0x000fe4000ff3e0ff */
[----:B------:R-:W-:Y:S02]  /*0300*/  IADD3 R9, P0, PT, R0, R22, RZ ;  /* 0x0000001600097210 */ /* 0x000fe40007f1e0ff */
[----:B------:R-:W-:Y:S02]  /*0310*/  IADD3.X R14, PT, PT, R17, UR5, RZ, P1, !PT ;  /* 0x00000005110e7c10 */ /* 0x000fe40008ffe4ff */
[----:B------:R-:W-:Y:S02]  /*0320*/  LEA R10, P1, R11, UR10, 0x2 ;  /* 0x0000000a0b0a7c11 */ /* 0x000fe4000f8210ff */
[----:B------:R-:W-:Y:S02]  /*0330*/  IADD3.X R12, PT, PT, R3, R18, RZ, P0, !PT ;  /* 0x00000012030c7210 */ /* 0x000fe400007fe4ff */
[----:B------:R-:W-:-:S02]  /*0340*/  LEA R8, P0, R9, UR20, 0x2 ;  /* 0x0000001409087c11 */ /* 0x000fc4000f8010ff */
[----:B------:R-:W-:Y:S02]  /*0350*/  LEA.HI.X R11, R11, UR11, R14, 0x2, P1 ;  /* 0x0000000b0b0b7c11 */ /* 0x000fe400088f140e */
[----:B------:R-:W-:-:S03]  /*0360*/  LEA.HI.X R9, R9, UR21, R12, 0x2, P0 ;  /* 0x0000001509097c11 */ /* 0x000fc600080f140c */
[----:B------:R-:W2:Y:S04]  /*0370*/  LDG.E R10, desc[UR12][R10.64] ;  /* 0x0000000c0a0a7981 */ /* 0x000ea8000c1e1900 */
[----:B------:R0:W3:Y:S01]  /*0380*/  LDG.E R8, desc[UR12][R8.64] ;  /* 0x0000000c08087981 */ /* 0x0000e2000c1e1900 */
[----:B------:R-:W-:Y:S01]  /*0390*/  UIADD3 UR4, UP0, UPT, UR4, 0x10, URZ ;  /* 0x0000001004047890 */ /* 0x000fe2000ff1e0ff */
[----:B------:R-:W-:-:S03]  /*03a0*/  IADD3 R0, P0, PT, R0, R5, RZ ;  /* 0x0000000500007210 */ /* 0x000fc60007f1e0ff */
[----:B------:R-:W-:Y:S01]  /*03b0*/  UIADD3.X UR5, UPT, UPT, URZ, UR5, URZ, UP0, !UPT ;  /* 0x00000005ff057290 */ /* 0x000fe200087fe4ff */
[----:B------:R-:W-:Y:S01]  /*03c0*/  IADD3.X R3, PT, PT, R3, R2, RZ, P0, !PT ;  /* 0x0000000203037210 */ /* 0x000fe200007fe4ff */
[----:B------:R-:W-:Y:S01]  /*03d0*/  UISETP.GT.U32.AND UP0, UPT, UR4, UR15, UPT ;  /* 0x0000000f0400728c */ /* 0x000fe2000bf04070 */
[----:B0-----:R-:W-:-:S03]  /*03e0*/  IMAD R9, R4, 0x40, R21 ;  /* 0x0000004004097824 */ /* 0x001fc600078e0215 */
[----:B------:R-:W-:Y:S01]  /*03f0*/  UISETP.GT.U32.AND.EX UP0, UPT, UR5, UR16, UPT, UP0 ;  /* 0x000000100500728c */ /* 0x000fe2000bf04100 */
[----:B--2---:R-:W-:Y:S04]  /*0400*/  STS [R19], R10 ;  /* 0x0000000a13007388 */ /* 0x004fe80000000800 */
[----:B---3--:R-:W-:Y:S01]  /*0410*/  STS [R9], R8 ;  /* 0x0000000809007388 */ /* 0x008fe20000000800 */
[----:B------:R-:W-:Y:S06]  /*0420*/  BAR.SYNC.DEFER_BLOCKING 0x0 ;  /* 0x0000000000007b1d */ /* 0x000fec0000010000 */
[----:B------:R-:W-:Y:S04]  /*0430*/  LDS R11, [R21] ;  /* 0x00000000150b7984 */ /* 0x000fe80000000800 */
[----:B------:R-:W0:Y:S04]  /*0440*/  LDS.128 R12, [R16] ;  /* 0x00000000100c7984 */ /* 0x000e280000000c00 */
[----:B------:R-:W1:Y:S04]  /*0450*/  LDS R8, [R21+0x40] ;  /* 0x0000400015087984 */ /* 0x000e680000000800 */
[----:B------:R-:W2:Y:S04]  /*0460*/  LDS R28, [R21+0x80] ;  /* 0x00008000151c7984 */ /* 0x000ea80000000800 */
[----:B------:R-:W3:Y:S01]  /*0470*/  LDS R20, [R21+0xc0] ;  /* 0x0000c00015147984 */ /* 0x000ee20000000800 */
[----:B0-----:R-:W-:-:S04]  /*0480*/  IMAD R12, R12, R11, R29 ;  /* 0x0000000b0c0c7224 */ /* 0x001fc800078e021d */
[----:B-1----:R-:W-:Y:S02]  /*0490*/  IMAD R11, R8, R13, R12 ;  /* 0x0000000d080b7224 */ /* 0x002fe400078e020c */
[----:B------:R-:W-:Y:S02]  /*04a0*/  LDS R13, [R21+0x100] ;  /* 0x00010000150d7984 */ /* 0x000fe40000000800 */
[----:B--2---:R-:W-:Y:S02]  /*04b0*/  IMAD R14, R28, R14, R11 ;  /* 0x0000000e1c0e7224 */ /* 0x004fe400078e020b */
[----:B------:R-:W0:Y:S02]  /*04c0*/  LDS.128 R8, [R16+0x10] ;  /* 0x0000100010087984 */ /* 0x000e240000000c00 */
[----:B---3--:R-:W-:Y:S02]  /*04d0*/  IMAD R14, R20, R15, R14 ;  /* 0x0000000f140e7224 */ /* 0x008fe400078e020e */
        /* <DEDUP_REMOVED lines=12> */
[----:B0-----:R-:W-:-:S03]  /*05a0*/  IMAD R8, R12, R9, R8 ;  /* 0x000000090c087224 */ /* 0x001fc600078e0208 */
[----:B------:R-:W-:Y:S01]  /*05b0*/  LDS R12, [R21+0x3c0] ;  /* 0x0003c000150c7984 */ /* 0x000fe20000000800 */
[----:B-1----:R-:W-:-:S03]  /*05c0*/  IMAD R8, R10, R13, R8 ;  /* 0x0000000d0a087224 */ /* 0x002fc600078e0208 */
[----:B------:R-:W-:Y:S01]  /*05d0*/  LDS R13, [R21+0x300] ;  /* 0x00030000150d7984 */ /* 0x000fe20000000800 */
[----:B--2---:R-:W-:-:S03]  /*05e0*/  IMAD R14, R11, R14, R8 ;  /* 0x0000000e0b0e7224 */ /* 0x004fc600078e0208 */
[----:B------:R-:W0:Y:S01]  /*05f0*/  LDS.128 R8, [R16+0x30] ;  /* 0x0000300010087984 */ /* 0x000e220000000c00 */
[----:B---3--:R-:W-:-:S03]  /*0600*/  IMAD R14, R20, R15, R14 ;  /* 0x0000000f140e7224 */ /* 0x008fc600078e020e */
[----:B------:R-:W1:Y:S04]  /*0610*/  LDS R15, [R21+0x340] ;  /* 0x00034000150f7984 */ /* 0x000e680000000800 */
[----:B------:R-:W2:Y:S01]  /*0620*/  LDS R20, [R21+0x380] ;  /* 0x0003800015147984 */ /* 0x000ea20000000800 */
[----:B0-----:R-:W-:-:S04]  /*0630*/  IMAD R8, R8, R13, R14 ;  /* 0x0000000d08087224 */ /* 0x001fc800078e020e */
[----:B-1----:R-:W-:-:S04]  /*0640*/  IMAD R9, R15, R9, R8 ;  /* 0x000000090f097224 */ /* 0x002fc800078e0208 */
[----:B--2---:R-:W-:-:S04]  /*0650*/  IMAD R9, R20, R10, R9 ;  /* 0x0000000a14097224 */ /* 0x004fc800078e0209 */
[----:B------:R-:W-:Y:S01]  /*0660*/  IMAD R29, R12, R11, R9 ;  /* 0x0000000b0c1d7224 */ /* 0x000fe200078e0209 */
[----:B------:R-:W-:Y:S06]  /*0670*/  BAR.SYNC.DEFER_BLOCKING 0x0 ;  /* 0x0000000000007b1d */ /* 0x000fec0000010000 */
[----:B------:R-:W-:Y:S05]  /*0680*/  BRA.U !UP0, `(.L_x_1) ;  /* 0xfffffffd08187547 */ /* 0x000fea000b83ffff */
.L_x_0:
[----:B------:R-:W-:-:S06]  /*0690*/  UIMAD.WIDE.U32 UR4, UR6, 0x10, URZ ;  /* 0x00000010060478a5 */ /* 0x000fcc000f8e00ff */
[----:B------:R-:W-:-:S04]  /*06a0*/  IADD3 R8, P0, PT, R24, UR4, RZ ;  /* 0x0000000418087c10 */ /* 0x000fc8000ff1e0ff */
[----:B------:R-:W-:Y:S01]  /*06b0*/  IADD3.X R9, PT, PT, RZ, UR5, RZ, P0, !PT ;  /* 0x00000005ff097c10 */ /* 0x000fe200087fe4ff */
[----:B------:R-:W0:Y:S02]  /*06c0*/  LDCU.64 UR4, c[0x0][0x380] ;  /* 0x00007000ff0477ac */ /* 0x000e240008000a00 */
[----:B------:R-:W-:-:S04]  /*06d0*/  IMAD.WIDE.U32 R8, R4, R6, R8 ;  /* 0x0000000604087225 */ /* 0x000fc800078e0008 */
[----:B------:R-:W-:Y:S02]  /*06e0*/  IMAD R9, R4, R7, R9 ;  /* 0x0000000704097224 */ /* 0x000fe400078e0209 */
[----:B------:R-:W-:Y:S02]  /*06f0*/  IMAD R7, R2, UR14, RZ ;  /* 0x0000000e02077c24 */ /* 0x000fe4000f8e02ff */
[----:B------:R-:W-:-:S05]  /*0700*/  IMAD.WIDE.U32 R2, R5, UR14, R8 ;  /* 0x0000000e05027c25 */ /* 0x000fca000f8e0008 */
[----:B------:R-:W-:Y:S02]  /*0710*/  IADD3 R3, PT, PT, R3, R7, RZ ;  /* 0x0000000703037210 */ /* 0x000fe40007ffe0ff */
[----:B0-----:R-:W-:-:S04]  /*0720*/  LEA R4, P0, R2, UR4, 0x2 ;  /* 0x0000000402047c11 */ /* 0x001fc8000f8010ff */
[----:B------:R-:W-:-:S05]  /*0730*/  LEA.HI.X R5, R2, UR5, R3, 0x2, P0 ;  /* 0x0000000502057c11 */ /* 0x000fca00080f1403 */
[----:B------:R-:W-:Y:S01]  /*0740*/  STG.E desc[UR12][R4.64], R29 ;  /* 0x0000001d04007986 */ /* 0x000fe2000c10190c */
[----:B------:R-:W-:Y:S05]  /*0750*/  EXIT ;  /* 0x000000000000794d */ /* 0x000fea0003800000 */
.L_x_2:
[----:B------:R-:W-:-:S00]  /*0760*/  BRA `(.L_x_2) ;  /* 0xfffffffc00fc7947 */ /* 0x000fc0000383ffff */
[----:B------:R-:W-:-:S00]  /*0770*/  NOP ;  /* 0x0000000000007918 */ /* 0x000fc00000000000 */
        /* <DEDUP_REMOVED lines=8> */
.L_x_3:


//--------------------- .nv.shared.matrixMul      --------------------------
	.section	.nv.shared.matrixMul,"aw",@nobits
	.sectionflags	@""
	.align	4
.nv.shared.matrixMul:
	.zero		3072


//--------------------- .nv.shared.reserved.0     --------------------------
	.section	.nv.shared.reserved.0,"aw",@nobits
	.weak		__nv_reservedSMEM_offset_0_alias
	.size		__nv_reservedSMEM_offset_0_alias, 0, 64
	.other		__nv_reservedSMEM_offset_0_alias,@"STO_CUDA_RESERVED_SHARED STV_DEFAULT"
__nv_reservedSMEM_offset_0_alias:
	.zero		0
	.zero		64


//--------------------- .nv.constant0.matrixMul   --------------------------
	.section	.nv.constant0.matrixMul,"a",@progbits
	.sectionflags	@""
	.align	4
.nv.constant0.matrixMul:
	.zero		936


//--------------------- SYMBOLS --------------------------

	.type		.nv.reservedSmem.offset0,@object
	.size		.nv.reservedSmem.offset0,0x4
	.type		.nv.reservedSmem.cap,@object
	.size		.nv.reservedSmem.cap,0x4
